//
// Generated by NVIDIA NVVM Compiler
//
// Compiler Build ID: CL-36424714
// Cuda compilation tools, release 13.0, V13.0.88
// Based on NVVM 20.0.0
//

.version 9.0
.target sm_100
.address_size 64

	// .globl	_Z4scanPiS_i
.extern .shared .align 16 .b8 sdata[];

.visible .entry _Z4scanPiS_i(
	.param .u64 .ptr .align 1 _Z4scanPiS_i_param_0,
	.param .u64 .ptr .align 1 _Z4scanPiS_i_param_1,
	.param .u32 _Z4scanPiS_i_param_2
)
{
	.reg .pred 	%p<5>;
	.reg .b32 	%r<22>;
	.reg .b64 	%rd<9>;

	ld.param.u64 	%rd1, [_Z4scanPiS_i_param_0];
	ld.param.u64 	%rd2, [_Z4scanPiS_i_param_1];
	ld.param.u32 	%r6, [_Z4scanPiS_i_param_2];
	mov.u32 	%r7, %ctaid.x;
	mov.u32 	%r8, %ntid.x;
	mov.u32 	%r1, %tid.x;
	mad.lo.s32 	%r2, %r7, %r8, %r1;
	setp.ge.s32 	%p1, %r2, %r6;
	shl.b32 	%r9, %r1, 2;
	mov.u32 	%r10, sdata;
	add.s32 	%r3, %r10, %r9;
	@%p1 bra 	$L__BB0_2;
	cvta.to.global.u64 	%rd3, %rd1;
	mul.wide.s32 	%rd4, %r2, 4;
	add.s64 	%rd5, %rd3, %rd4;
	ld.global.u32 	%r11, [%rd5];
	st.shared.u32 	[%r3], %r11;
$L__BB0_2:
	setp.eq.s32 	%p2, %r1, 0;
	@%p2 bra 	$L__BB0_5;
	mov.b32 	%r21, 1;
$L__BB0_4:
	bar.sync 	0;
	sub.s32 	%r13, %r1, %r21;
	shl.b32 	%r14, %r13, 2;
	add.s32 	%r16, %r10, %r14;
	ld.shared.u32 	%r17, [%r16];
	bar.sync 	0;
	ld.shared.u32 	%r18, [%r3];
	add.s32 	%r19, %r18, %r17;
	st.shared.u32 	[%r3], %r19;
	shl.b32 	%r21, %r21, 1;
	setp.le.u32 	%p3, %r21, %r1;
	@%p3 bra 	$L__BB0_4;
$L__BB0_5:
	setp.ge.s32 	%p4, %r2, %r6;
	bar.sync 	0;
	@%p4 bra 	$L__BB0_7;
	ld.shared.u32 	%r20, [%r3];
	cvta.to.global.u64 	%rd6, %rd2;
	mul.wide.u32 	%rd7, %r1, 4;
	add.s64 	%rd8, %rd6, %rd7;
	st.global.u32 	[%rd8], %r20;
$L__BB0_7:
	ret;

}
	// .globl	_Z14countGlobalMemIiLi512EEvPT_Pii
.visible .entry _Z14countGlobalMemIiLi512EEvPT_Pii(
	.param .u64 .ptr .align 1 _Z14countGlobalMemIiLi512EEvPT_Pii_param_0,
	.param .u64 .ptr .align 1 _Z14countGlobalMemIiLi512EEvPT_Pii_param_1,
	.param .u32 _Z14countGlobalMemIiLi512EEvPT_Pii_param_2
)
{
	.reg .pred 	%p<3>;
	.reg .b32 	%r<13>;
	.reg .b64 	%rd<9>;

	ld.param.u64 	%rd2, [_Z14countGlobalMemIiLi512EEvPT_Pii_param_0];
	ld.param.u64 	%rd3, [_Z14countGlobalMemIiLi512EEvPT_Pii_param_1];
	ld.param.u32 	%r3, [_Z14countGlobalMemIiLi512EEvPT_Pii_param_2];
	cvta.to.global.u64 	%rd1, %rd3;
	mov.u32 	%r4, %ctaid.x;
	shl.b32 	%r5, %r4, 9;
	mov.u32 	%r6, %tid.x;
	add.s32 	%r1, %r5, %r6;
	setp.ge.u32 	%p1, %r1, %r3;
	@%p1 bra 	$L__BB1_4;
	cvta.to.global.u64 	%rd4, %rd2;
	mul.wide.u32 	%rd5, %r1, 4;
	add.s64 	%rd6, %rd4, %rd5;
	ld.global.u32 	%r2, [%rd6];
	setp.ne.s32 	%p2, %r2, 1000;
	@%p2 bra 	$L__BB1_3;
	atom.global.add.u32 	%r12, [%rd1+36], 1;
	bra.uni 	$L__BB1_4;
$L__BB1_3:
	mul.hi.s32 	%r7, %r2, 1374389535;
	shr.u32 	%r8, %r7, 31;
	shr.s32 	%r9, %r7, 5;
	add.s32 	%r10, %r9, %r8;
	mul.wide.s32 	%rd7, %r10, 4;
	add.s64 	%rd8, %rd1, %rd7;
	atom.global.add.u32 	%r11, [%rd8], 1;
$L__BB1_4:
	ret;

}
	// .globl	_Z14countGlobalMemIfLi512EEvPT_Pii
.visible .entry _Z14countGlobalMemIfLi512EEvPT_Pii(
	.param .u64 .ptr .align 1 _Z14countGlobalMemIfLi512EEvPT_Pii_param_0,
	.param .u64 .ptr .align 1 _Z14countGlobalMemIfLi512EEvPT_Pii_param_1,
	.param .u32 _Z14countGlobalMemIfLi512EEvPT_Pii_param_2
)
{
	.reg .pred 	%p<3>;
	.reg .b32 	%r<13>;
	.reg .b32 	%f<2>;
	.reg .b64 	%rd<9>;

	ld.param.u64 	%rd2, [_Z14countGlobalMemIfLi512EEvPT_Pii_param_0];
	ld.param.u64 	%rd3, [_Z14countGlobalMemIfLi512EEvPT_Pii_param_1];
	ld.param.u32 	%r2, [_Z14countGlobalMemIfLi512EEvPT_Pii_param_2];
	cvta.to.global.u64 	%rd1, %rd3;
	mov.u32 	%r3, %ctaid.x;
	shl.b32 	%r4, %r3, 9;
	mov.u32 	%r5, %tid.x;
	add.s32 	%r1, %r4, %r5;
	setp.ge.u32 	%p1, %r1, %r2;
	@%p1 bra 	$L__BB2_4;
	cvta.to.global.u64 	%rd4, %rd2;
	mul.wide.u32 	%rd5, %r1, 4;
	add.s64 	%rd6, %rd4, %rd5;
	ld.global.f32 	%f1, [%rd6];
	setp.neu.f32 	%p2, %f1, 0f447A0000;
	@%p2 bra 	$L__BB2_3;
	atom.global.add.u32 	%r12, [%rd1+36], 1;
	bra.uni 	$L__BB2_4;
$L__BB2_3:
	cvt.rzi.s32.f32 	%r6, %f1;
	mul.hi.s32 	%r7, %r6, 1374389535;
	shr.u32 	%r8, %r7, 31;
	shr.s32 	%r9, %r7, 5;
	add.s32 	%r10, %r9, %r8;
	mul.wide.s32 	%rd7, %r10, 4;
	add.s64 	%rd8, %rd1, %rd7;
	atom.global.add.u32 	%r11, [%rd8], 1;
$L__BB2_4:
	ret;

}
	// .globl	_Z14countGlobalMemIdLi512EEvPT_Pii
.visible .entry _Z14countGlobalMemIdLi512EEvPT_Pii(
	.param .u64 .ptr .align 1 _Z14countGlobalMemIdLi512EEvPT_Pii_param_0,
	.param .u64 .ptr .align 1 _Z14countGlobalMemIdLi512EEvPT_Pii_param_1,
	.param .u32 _Z14countGlobalMemIdLi512EEvPT_Pii_param_2
)
{
	.reg .pred 	%p<3>;
	.reg .b32 	%r<13>;
	.reg .b64 	%rd<9>;
	.reg .b64 	%fd<2>;

	ld.param.u64 	%rd2, [_Z14countGlobalMemIdLi512EEvPT_Pii_param_0];
	ld.param.u64 	%rd3, [_Z14countGlobalMemIdLi512EEvPT_Pii_param_1];
	ld.param.u32 	%r2, [_Z14countGlobalMemIdLi512EEvPT_Pii_param_2];
	cvta.to.global.u64 	%rd1, %rd3;
	mov.u32 	%r3, %ctaid.x;
	shl.b32 	%r4, %r3, 9;
	mov.u32 	%r5, %tid.x;
	add.s32 	%r1, %r4, %r5;
	setp.ge.u32 	%p1, %r1, %r2;
	@%p1 bra 	$L__BB3_4;
	cvta.to.global.u64 	%rd4, %rd2;
	mul.wide.u32 	%rd5, %r1, 8;
	add.s64 	%rd6, %rd4, %rd5;
	ld.global.f64 	%fd1, [%rd6];
	setp.neu.f64 	%p2, %fd1, 0d408F400000000000;
	@%p2 bra 	$L__BB3_3;
	atom.global.add.u32 	%r12, [%rd1+36], 1;
	bra.uni 	$L__BB3_4;
$L__BB3_3:
	cvt.rzi.s32.f64 	%r6, %fd1;
	mul.hi.s32 	%r7, %r6, 1374389535;
	shr.u32 	%r8, %r7, 31;
	shr.s32 	%r9, %r7, 5;
	add.s32 	%r10, %r9, %r8;
	mul.wide.s32 	%rd7, %r10, 4;
	add.s64 	%rd8, %rd1, %rd7;
	atom.global.add.u32 	%r11, [%rd8], 1;
$L__BB3_4:
	ret;

}
	// .globl	_Z14countSharedMemIiLi512EEvPT_Piiii
.visible .entry _Z14countSharedMemIiLi512EEvPT_Piiii(
	.param .u64 .ptr .align 1 _Z14countSharedMemIiLi512EEvPT_Piiii_param_0,
	.param .u64 .ptr .align 1 _Z14countSharedMemIiLi512EEvPT_Piiii_param_1,
	.param .u32 _Z14countSharedMemIiLi512EEvPT_Piiii_param_2,
	.param .u32 _Z14countSharedMemIiLi512EEvPT_Piiii_param_3,
	.param .u32 _Z14countSharedMemIiLi512EEvPT_Piiii_param_4
)
{
	.reg .pred 	%p<4>;
	.reg .b32 	%r<24>;
	.reg .b64 	%rd<9>;

	ld.param.u64 	%rd1, [_Z14countSharedMemIiLi512EEvPT_Piiii_param_0];
	ld.param.u64 	%rd2, [_Z14countSharedMemIiLi512EEvPT_Piiii_param_1];
	ld.param.u32 	%r8, [_Z14countSharedMemIiLi512EEvPT_Piiii_param_2];
	ld.param.u32 	%r6, [_Z14countSharedMemIiLi512EEvPT_Piiii_param_3];
	ld.param.u32 	%r7, [_Z14countSharedMemIiLi512EEvPT_Piiii_param_4];
	mov.u32 	%r1, %tid.x;
	div.s32 	%r2, %r6, %r7;
	mov.u32 	%r3, %ctaid.x;
	shl.b32 	%r9, %r3, 9;
	add.s32 	%r4, %r9, %r1;
	setp.ge.u32 	%p1, %r4, %r8;
	@%p1 bra 	$L__BB4_4;
	cvta.to.global.u64 	%rd3, %rd1;
	mul.wide.u32 	%rd4, %r4, 4;
	add.s64 	%rd5, %rd3, %rd4;
	ld.global.u32 	%r5, [%rd5];
	setp.ne.s32 	%p2, %r5, %r6;
	@%p2 bra 	$L__BB4_3;
	shl.b32 	%r15, %r2, 2;
	mov.u32 	%r16, sdata;
	add.s32 	%r17, %r16, %r15;
	atom.shared.add.u32 	%r18, [%r17+-4], 1;
	bra.uni 	$L__BB4_4;
$L__BB4_3:
	div.s32 	%r10, %r5, %r7;
	shl.b32 	%r11, %r10, 2;
	mov.u32 	%r12, sdata;
	add.s32 	%r13, %r12, %r11;
	atom.shared.add.u32 	%r14, [%r13], 1;
$L__BB4_4:
	bar.sync 	0;
	setp.ge.u32 	%p3, %r1, %r2;
	@%p3 bra 	$L__BB4_6;
	shl.b32 	%r19, %r1, 2;
	mov.u32 	%r20, sdata;
	add.s32 	%r21, %r20, %r19;
	ld.shared.u32 	%r22, [%r21];
	mad.lo.s32 	%r23, %r2, %r3, %r1;
	cvta.to.global.u64 	%rd6, %rd2;
	mul.wide.u32 	%rd7, %r23, 4;
	add.s64 	%rd8, %rd6, %rd7;
	st.global.u32 	[%rd8], %r22;
$L__BB4_6:
	ret;

}


// ===== COMPILED SASS (sm_100) =====

	.target	sm_100

	.elftype	@"ET_EXEC"


//--------------------- .note.nv.tkinfo           --------------------------
	.section	.note.nv.tkinfo,"",@"SHT_NOTE"
	.sectionflags	@"SHF_NOTE_NV_TKINFO"
	.tkinfo
        /*0018*/ 	.word	0x00000002
        /*0030*/ 	.string	""
        /*0030*/ 	.string	"ptxas"
        /*0030*/ 	.string	"Cuda compilation tools, release 13.0, V13.0.88"
        /*0030*/ 	.string	"Build cuda_13.0.r13.0/compiler.36424714_0"
        /*0030*/ 	.string	"-arch sm_100 -m 64 "



//--------------------- .note.nv.cuinfo           --------------------------
	.section	.note.nv.cuinfo,"",@"SHT_NOTE"
	.sectionflags	@"SHF_NOTE_NV_CUINFO"
        /*0018*/ 	.short	0x0002
        /*001a*/ 	.short	0x0064
        /*001c*/ 	.short	0x0082
	.zero		2


//--------------------- .nv.info                  --------------------------
	.section	.nv.info,"",@"SHT_CUDA_INFO"
	.align	4


	//----- nvinfo : EIATTR_REGCOUNT
	.align		4
        /*0000*/ 	.byte	0x04, 0x2f
        /*0002*/ 	.short	(.L_1 - .L_0)
	.align		4
.L_0:
        /*0004*/ 	.word	index@(_Z4scanPiS_i)
        /*0008*/ 	.word	0x0000000a


	//----- nvinfo : EIATTR_FRAME_SIZE
	.align		4
.L_1:
        /*000c*/ 	.byte	0x04, 0x11
        /*000e*/ 	.short	(.L_3 - .L_2)
	.align		4
.L_2:
        /*0010*/ 	.word	index@(_Z4scanPiS_i)
        /*0014*/ 	.word	0x00000000


	//----- nvinfo : EIATTR_REGCOUNT
	.align		4
.L_3:
        /*0018*/ 	.byte	0x04, 0x2f
        /*001a*/ 	.short	(.L_5 - .L_4)
	.align		4
.L_4:
        /*001c*/ 	.word	index@(_Z14countGlobalMemIiLi512EEvPT_Pii)
        /*0020*/ 	.word	0x0000000a


	//----- nvinfo : EIATTR_FRAME_SIZE
	.align		4
.L_5:
        /*0024*/ 	.byte	0x04, 0x11
        /*0026*/ 	.short	(.L_7 - .L_6)
	.align		4
.L_6:
        /*0028*/ 	.word	index@(_Z14countGlobalMemIiLi512EEvPT_Pii)
        /*002c*/ 	.word	0x00000000


	//----- nvinfo : EIATTR_REGCOUNT
	.align		4
.L_7:
        /*0030*/ 	.byte	0x04, 0x2f
        /*0032*/ 	.short	(.L_9 - .L_8)
	.align		4
.L_8:
        /*0034*/ 	.word	index@(_Z14countGlobalMemIfLi512EEvPT_Pii)
        /*0038*/ 	.word	0x0000000a


	//----- nvinfo : EIATTR_FRAME_SIZE
	.align		4
.L_9:
        /*003c*/ 	.byte	0x04, 0x11
        /*003e*/ 	.short	(.L_11 - .L_10)
	.align		4
.L_10:
        /*0040*/ 	.word	index@(_Z14countGlobalMemIfLi512EEvPT_Pii)
        /*0044*/ 	.word	0x00000000


	//----- nvinfo : EIATTR_REGCOUNT
	.align		4
.L_11:
        /*0048*/ 	.byte	0x04, 0x2f
        /*004a*/ 	.short	(.L_13 - .L_12)
	.align		4
.L_12:
        /*004c*/ 	.word	index@(_Z14countGlobalMemIdLi512EEvPT_Pii)
        /*0050*/ 	.word	0x0000000c


	//----- nvinfo : EIATTR_FRAME_SIZE
	.align		4
.L_13:
        /*0054*/ 	.byte	0x04, 0x11
        /*0056*/ 	.short	(.L_15 - .L_14)
	.align		4
.L_14:
        /*0058*/ 	.word	index@(_Z14countGlobalMemIdLi512EEvPT_Pii)
        /*005c*/ 	.word	0x00000000


	//----- nvinfo : EIATTR_REGCOUNT
	.align		4
.L_15:
        /*0060*/ 	.byte	0x04, 0x2f
        /*0062*/ 	.short	(.L_17 - .L_16)
	.align		4
.L_16:
        /*0064*/ 	.word	index@(_Z14countSharedMemIiLi512EEvPT_Piiii)
        /*0068*/ 	.word	0x0000000e


	//----- nvinfo : EIATTR_FRAME_SIZE
	.align		4
.L_17:
        /*006c*/ 	.byte	0x04, 0x11
        /*006e*/ 	.short	(.L_19 - .L_18)
	.align		4
.L_18:
        /*0070*/ 	.word	index@(_Z14countSharedMemIiLi512EEvPT_Piiii)
        /*0074*/ 	.word	0x00000000


	//----- nvinfo : EIATTR_MIN_STACK_SIZE
	.align		4
.L_19:
        /*0078*/ 	.byte	0x04, 0x12
        /*007a*/ 	.short	(.L_21 - .L_20)
	.align		4
.L_20:
        /*007c*/ 	.word	index@(_Z14countSharedMemIiLi512EEvPT_Piiii)
        /*0080*/ 	.word	0x00000000


	//----- nvinfo : EIATTR_MIN_STACK_SIZE
	.align		4
.L_21:
        /*0084*/ 	.byte	0x04, 0x12
        /*0086*/ 	.short	(.L_23 - .L_22)
	.align		4
.L_22:
        /*0088*/ 	.word	index@(_Z14countGlobalMemIdLi512EEvPT_Pii)
        /*008c*/ 	.word	0x00000000


	//----- nvinfo : EIATTR_MIN_STACK_SIZE
	.align		4
.L_23:
        /*0090*/ 	.byte	0x04, 0x12
        /*0092*/ 	.short	(.L_25 - .L_24)
	.align		4
.L_24:
        /*0094*/ 	.word	index@(_Z14countGlobalMemIfLi512EEvPT_Pii)
        /*0098*/ 	.word	0x00000000


	//----- nvinfo : EIATTR_MIN_STACK_SIZE
	.align		4
.L_25:
        /*009c*/ 	.byte	0x04, 0x12
        /*009e*/ 	.short	(.L_27 - .L_26)
	.align		4
.L_26:
        /*00a0*/ 	.word	index@(_Z14countGlobalMemIiLi512EEvPT_Pii)
        /*00a4*/ 	.word	0x00000000


	//----- nvinfo : EIATTR_MIN_STACK_SIZE
	.align		4
.L_27:
        /*00a8*/ 	.byte	0x04, 0x12
        /*00aa*/ 	.short	(.L_29 - .L_28)
	.align		4
.L_28:
        /*00ac*/ 	.word	index@(_Z4scanPiS_i)
        /*00b0*/ 	.word	0x00000000
.L_29:


//--------------------- .nv.compat                --------------------------
	.section	.nv.compat,"",@"SHT_CUDA_COMPAT_INFO"
	.align	4
        /*0000*/ 	.byte	0x02, 0x09, 0x00, 0x00, 0x02, 0x02, 0x01, 0x00, 0x02, 0x05, 0x05, 0x00, 0x03, 0x07, 0x01, 0x01
        /*0010*/ 	.byte	0x02, 0x03, 0x00, 0x00, 0x02, 0x06, 0x01, 0x00, 0x04, 0x0b, 0x08, 0x00, 0x01, 0x00, 0x00, 0x00
        /*0020*/ 	.byte	0x00, 0x00, 0x00, 0x00


//--------------------- .nv.info._Z14countSharedMemIiLi512EEvPT_Piiii --------------------------
	.section	.nv.info._Z14countSharedMemIiLi512EEvPT_Piiii,"",@"SHT_CUDA_INFO"
	.sectionflags	@""
	.align	4


	//----- nvinfo : EIATTR_CUDA_API_VERSION
	.align		4
        /*0000*/ 	.byte	0x04, 0x37
        /*0002*/ 	.short	(.L_31 - .L_30)
.L_30:
        /*0004*/ 	.word	0x00000082


	//----- nvinfo : EIATTR_KPARAM_INFO
	.align		4
.L_31:
        /*0008*/ 	.byte	0x04, 0x17
        /*000a*/ 	.short	(.L_33 - .L_32)
.L_32:
        /*000c*/ 	.word	0x00000000
        /*0010*/ 	.short	0x0004
        /*0012*/ 	.short	0x0018
        /*0014*/ 	.byte	0x00, 0xf0, 0x11, 0x00


	//----- nvinfo : EIATTR_KPARAM_INFO
	.align		4
.L_33:
        /*0018*/ 	.byte	0x04, 0x17
        /*001a*/ 	.short	(.L_35 - .L_34)
.L_34:
        /*001c*/ 	.word	0x00000000
        /*0020*/ 	.short	0x0003
        /*0022*/ 	.short	0x0014
        /*0024*/ 	.byte	0x00, 0xf0, 0x11, 0x00


	//----- nvinfo : EIATTR_KPARAM_INFO
	.align		4
.L_35:
        /*0028*/ 	.byte	0x04, 0x17
        /*002a*/ 	.short	(.L_37 - .L_36)
.L_36:
        /*002c*/ 	.word	0x00000000
        /*0030*/ 	.short	0x0002
        /*0032*/ 	.short	0x0010
        /*0034*/ 	.byte	0x00, 0xf0, 0x11, 0x00


	//----- nvinfo : EIATTR_KPARAM_INFO
	.align		4
.L_37:
        /*0038*/ 	.byte	0x04, 0x17
        /*003a*/ 	.short	(.L_39 - .L_38)
.L_38:
        /*003c*/ 	.word	0x00000000
        /*0040*/ 	.short	0x0001
        /*0042*/ 	.short	0x0008
        /*0044*/ 	.byte	0x00, 0xf5, 0x21, 0x00


	//----- nvinfo : EIATTR_KPARAM_INFO
	.align		4
.L_39:
        /*0048*/ 	.byte	0x04, 0x17
        /*004a*/ 	.short	(.L_41 - .L_40)
.L_40:
        /*004c*/ 	.word	0x00000000
        /*0050*/ 	.short	0x0000
        /*0052*/ 	.short	0x0000
        /*0054*/ 	.byte	0x00, 0xf5, 0x21, 0x00


	//----- nvinfo : EIATTR_SPARSE_MMA_MASK
	.align		4
.L_41:
        /*0058*/ 	.byte	0x03, 0x50
        /*005a*/ 	.short	0x0000


	//----- nvinfo : EIATTR_MAXREG_COUNT
	.align		4
        /*005c*/ 	.byte	0x03, 0x1b
        /*005e*/ 	.short	0x00ff


	//----- nvinfo : EIATTR_NUM_BARRIERS
	.align		4
        /*0060*/ 	.byte	0x02, 0x4c
        /*0062*/ 	.byte	0x01
	.zero		1


	//----- nvinfo : EIATTR_MERCURY_ISA_VERSION
	.align		4
        /*0064*/ 	.byte	0x03, 0x5f
        /*0066*/ 	.short	0x0101


	//----- nvinfo : EIATTR_VRC_CTA_INIT_COUNT
	.align		4
        /*0068*/ 	.byte	0x02, 0x4a
	.zero		1
	.zero		1


	//----- nvinfo : EIATTR_EXIT_INSTR_OFFSETS
	.align		4
        /*006c*/ 	.byte	0x04, 0x1c
        /*006e*/ 	.short	(.L_43 - .L_42)


	//   ....[0]....
.L_42:
        /*0070*/ 	.word	0x00000440


	//   ....[1]....
        /*0074*/ 	.word	0x000004e0


	//----- nvinfo : EIATTR_CRS_STACK_SIZE
	.align		4
.L_43:
        /*0078*/ 	.byte	0x04, 0x1e
        /*007a*/ 	.short	(.L_45 - .L_44)
.L_44:
        /*007c*/ 	.word	0x00000000


	//----- nvinfo : EIATTR_CBANK_PARAM_SIZE
	.align		4
.L_45:
        /*0080*/ 	.byte	0x03, 0x19
        /*0082*/ 	.short	0x001c


	//----- nvinfo : EIATTR_PARAM_CBANK
	.align		4
        /*0084*/ 	.byte	0x04, 0x0a
        /*0086*/ 	.short	(.L_47 - .L_46)
	.align		4
.L_46:
        /*0088*/ 	.word	index@(.nv.constant0._Z14countSharedMemIiLi512EEvPT_Piiii)
        /*008c*/ 	.short	0x0380
        /*008e*/ 	.short	0x001c


	//----- nvinfo : EIATTR_SW_WAR
	.align		4
.L_47:
        /*0090*/ 	.byte	0x04, 0x36
        /*0092*/ 	.short	(.L_49 - .L_48)
.L_48:
        /*0094*/ 	.word	0x00000008
.L_49:


//--------------------- .nv.info._Z14countGlobalMemIdLi512EEvPT_Pii --------------------------
	.section	.nv.info._Z14countGlobalMemIdLi512EEvPT_Pii,"",@"SHT_CUDA_INFO"
	.sectionflags	@""
	.align	4


	//----- nvinfo : EIATTR_CUDA_API_VERSION
	.align		4
        /*0000*/ 	.byte	0x04, 0x37
        /*0002*/ 	.short	(.L_51 - .L_50)
.L_50:
        /*0004*/ 	.word	0x00000082


	//----- nvinfo : EIATTR_KPARAM_INFO
	.align		4
.L_51:
        /*0008*/ 	.byte	0x04, 0x17
        /*000a*/ 	.short	(.L_53 - .L_52)
.L_52:
        /*000c*/ 	.word	0x00000000
        /*0010*/ 	.short	0x0002
        /*0012*/ 	.short	0x0010
        /*0014*/ 	.byte	0x00, 0xf0, 0x11, 0x00


	//----- nvinfo : EIATTR_KPARAM_INFO
	.align		4
.L_53:
        /*0018*/ 	.byte	0x04, 0x17
        /*001a*/ 	.short	(.L_55 - .L_54)
.L_54:
        /*001c*/ 	.word	0x00000000
        /*0020*/ 	.short	0x0001
        /*0022*/ 	.short	0x0008
        /*0024*/ 	.byte	0x00, 0xf5, 0x21, 0x00


	//----- nvinfo : EIATTR_KPARAM_INFO
	.align		4
.L_55:
        /*0028*/ 	.byte	0x04, 0x17
        /*002a*/ 	.short	(.L_57 - .L_56)
.L_56:
        /*002c*/ 	.word	0x00000000
        /*0030*/ 	.short	0x0000
        /*0032*/ 	.short	0x0000
        /*0034*/ 	.byte	0x00, 0xf5, 0x21, 0x00


	//----- nvinfo : EIATTR_SPARSE_MMA_MASK
	.align		4
.L_57:
        /*0038*/ 	.byte	0x03, 0x50
        /*003a*/ 	.short	0x0000


	//----- nvinfo : EIATTR_MAXREG_COUNT
	.align		4
        /*003c*/ 	.byte	0x03, 0x1b
        /*003e*/ 	.short	0x00ff


	//----- nvinfo : EIATTR_MERCURY_ISA_VERSION
	.align		4
        /*0040*/ 	.byte	0x03, 0x5f
        /*0042*/ 	.short	0x0101


	//----- nvinfo : EIATTR_INT_WARP_WIDE_INSTR_OFFSETS
	.align		4
        /*0044*/ 	.byte	0x04, 0x31
        /*0046*/ 	.short	(.L_59 - .L_58)


	//   ....[0]....
.L_58:
        /*0048*/ 	.word	0x000000f0


	//----- nvinfo : EIATTR_VRC_CTA_INIT_COUNT
	.align		4
.L_59:
        /*004c*/ 	.byte	0x02, 0x4a
	.zero		1
	.zero		1


	//----- nvinfo : EIATTR_EXIT_INSTR_OFFSETS
	.align		4
        /*0050*/ 	.byte	0x04, 0x1c
        /*0052*/ 	.short	(.L_61 - .L_60)


	//   ....[0]....
.L_60:
        /*0054*/ 	.word	0x00000060


	//   ....[1]....
        /*0058*/ 	.word	0x00000180


	//   ....[2]....
        /*005c*/ 	.word	0x00000210


	//----- nvinfo : EIATTR_CRS_STACK_SIZE
	.align		4
.L_61:
        /*0060*/ 	.byte	0x04, 0x1e
        /*0062*/ 	.short	(.L_63 - .L_62)
.L_62:
        /*0064*/ 	.word	0x00000000


	//----- nvinfo : EIATTR_CBANK_PARAM_SIZE
	.align		4
.L_63:
        /*0068*/ 	.byte	0x03, 0x19
        /*006a*/ 	.short	0x0014


	//----- nvinfo : EIATTR_PARAM_CBANK
	.align		4
        /*006c*/ 	.byte	0x04, 0x0a
        /*006e*/ 	.short	(.L_65 - .L_64)
	.align		4
.L_64:
        /*0070*/ 	.word	index@(.nv.constant0._Z14countGlobalMemIdLi512EEvPT_Pii)
        /*0074*/ 	.short	0x0380
        /*0076*/ 	.short	0x0014


	//----- nvinfo : EIATTR_SW_WAR
	.align		4
.L_65:
        /*0078*/ 	.byte	0x04, 0x36
        /*007a*/ 	.short	(.L_67 - .L_66)
.L_66:
        /*007c*/ 	.word	0x00000008
.L_67:


//--------------------- .nv.info._Z14countGlobalMemIfLi512EEvPT_Pii --------------------------
	.section	.nv.info._Z14countGlobalMemIfLi512EEvPT_Pii,"",@"SHT_CUDA_INFO"
	.sectionflags	@""
	.align	4


	//----- nvinfo : EIATTR_CUDA_API_VERSION
	.align		4
        /*0000*/ 	.byte	0x04, 0x37
        /*0002*/ 	.short	(.L_69 - .L_68)
.L_68:
        /*0004*/ 	.word	0x00000082


	//----- nvinfo : EIATTR_KPARAM_INFO
	.align		4
.L_69:
        /*0008*/ 	.byte	0x04, 0x17
        /*000a*/ 	.short	(.L_71 - .L_70)
.L_70:
        /*000c*/ 	.word	0x00000000
        /*0010*/ 	.short	0x0002
        /*0012*/ 	.short	0x0010
        /*0014*/ 	.byte	0x00, 0xf0, 0x11, 0x00


	//----- nvinfo : EIATTR_KPARAM_INFO
	.align		4
.L_71:
        /*0018*/ 	.byte	0x04, 0x17
        /*001a*/ 	.short	(.L_73 - .L_72)
.L_72:
        /*001c*/ 	.word	0x00000000
        /*0020*/ 	.short	0x0001
        /*0022*/ 	.short	0x0008
        /*0024*/ 	.byte	0x00, 0xf5, 0x21, 0x00


	//----- nvinfo : EIATTR_KPARAM_INFO
	.align		4
.L_73:
        /*0028*/ 	.byte	0x04, 0x17
        /*002a*/ 	.short	(.L_75 - .L_74)
.L_74:
        /*002c*/ 	.word	0x00000000
        /*0030*/ 	.short	0x0000
        /*0032*/ 	.short	0x0000
        /*0034*/ 	.byte	0x00, 0xf5, 0x21, 0x00


	//----- nvinfo : EIATTR_SPARSE_MMA_MASK
	.align		4
.L_75:
        /*0038*/ 	.byte	0x03, 0x50
        /*003a*/ 	.short	0x0000


	//----- nvinfo : EIATTR_MAXREG_COUNT
	.align		4
        /*003c*/ 	.byte	0x03, 0x1b
        /*003e*/ 	.short	0x00ff


	//----- nvinfo : EIATTR_MERCURY_ISA_VERSION
	.align		4
        /*0040*/ 	.byte	0x03, 0x5f
        /*0042*/ 	.short	0x0101


	//----- nvinfo : EIATTR_INT_WARP_WIDE_INSTR_OFFSETS
	.align		4
        /*0044*/ 	.byte	0x04, 0x31
        /*0046*/ 	.short	(.L_77 - .L_76)


	//   ....[0]....
.L_76:
        /*0048*/ 	.word	0x000000f0


	//----- nvinfo : EIATTR_VRC_CTA_INIT_COUNT
	.align		4
.L_77:
        /*004c*/ 	.byte	0x02, 0x4a
	.zero		1
	.zero		1


	//----- nvinfo : EIATTR_EXIT_INSTR_OFFSETS
	.align		4
        /*0050*/ 	.byte	0x04, 0x1c
        /*0052*/ 	.short	(.L_79 - .L_78)


	//   ....[0]....
.L_78:
        /*0054*/ 	.word	0x00000060


	//   ....[1]....
        /*0058*/ 	.word	0x00000180


	//   ....[2]....
        /*005c*/ 	.word	0x00000210


	//----- nvinfo : EIATTR_CRS_STACK_SIZE
	.align		4
.L_79:
        /*0060*/ 	.byte	0x04, 0x1e
        /*0062*/ 	.short	(.L_81 - .L_80)
.L_80:
        /*0064*/ 	.word	0x00000000


	//----- nvinfo : EIATTR_CBANK_PARAM_SIZE
	.align		4
.L_81:
        /*0068*/ 	.byte	0x03, 0x19
        /*006a*/ 	.short	0x0014


	//----- nvinfo : EIATTR_PARAM_CBANK
	.align		4
        /*006c*/ 	.byte	0x04, 0x0a
        /*006e*/ 	.short	(.L_83 - .L_82)
	.align		4
.L_82:
        /*0070*/ 	.word	index@(.nv.constant0._Z14countGlobalMemIfLi512EEvPT_Pii)
        /*0074*/ 	.short	0x0380
        /*0076*/ 	.short	0x0014


	//----- nvinfo : EIATTR_SW_WAR
	.align		4
.L_83:
        /*0078*/ 	.byte	0x04, 0x36
        /*007a*/ 	.short	(.L_85 - .L_84)
.L_84:
        /*007c*/ 	.word	0x00000008
.L_85:


//--------------------- .nv.info._Z14countGlobalMemIiLi512EEvPT_Pii --------------------------
	.section	.nv.info._Z14countGlobalMemIiLi512EEvPT_Pii,"",@"SHT_CUDA_INFO"
	.sectionflags	@""
	.align	4


	//----- nvinfo : EIATTR_CUDA_API_VERSION
	.align		4
        /*0000*/ 	.byte	0x04, 0x37
        /*0002*/ 	.short	(.L_87 - .L_86)
.L_86:
        /*0004*/ 	.word	0x00000082


	//----- nvinfo : EIATTR_KPARAM_INFO
	.align		4
.L_87:
        /*0008*/ 	.byte	0x04, 0x17
        /*000a*/ 	.short	(.L_89 - .L_88)
.L_88:
        /*000c*/ 	.word	0x00000000
        /*0010*/ 	.short	0x0002
        /*0012*/ 	.short	0x0010
        /*0014*/ 	.byte	0x00, 0xf0, 0x11, 0x00


	//----- nvinfo : EIATTR_KPARAM_INFO
	.align		4
.L_89:
        /*0018*/ 	.byte	0x04, 0x17
        /*001a*/ 	.short	(.L_91 - .L_90)
.L_90:
        /*001c*/ 	.word	0x00000000
        /*0020*/ 	.short	0x0001
        /*0022*/ 	.short	0x0008
        /*0024*/ 	.byte	0x00, 0xf5, 0x21, 0x00


	//----- nvinfo : EIATTR_KPARAM_INFO
	.align		4
.L_91:
        /*0028*/ 	.byte	0x04, 0x17
        /*002a*/ 	.short	(.L_93 - .L_92)
.L_92:
        /*002c*/ 	.word	0x00000000
        /*0030*/ 	.short	0x0000
        /*0032*/ 	.short	0x0000
        /*0034*/ 	.byte	0x00, 0xf5, 0x21, 0x00


	//----- nvinfo : EIATTR_SPARSE_MMA_MASK
	.align		4
.L_93:
        /*0038*/ 	.byte	0x03, 0x50
        /*003a*/ 	.short	0x0000


	//----- nvinfo : EIATTR_MAXREG_COUNT
	.align		4
        /*003c*/ 	.byte	0x03, 0x1b
        /*003e*/ 	.short	0x00ff


	//----- nvinfo : EIATTR_MERCURY_ISA_VERSION
	.align		4
        /*0040*/ 	.byte	0x03, 0x5f
        /*0042*/ 	.short	0x0101


	//----- nvinfo : EIATTR_INT_WARP_WIDE_INSTR_OFFSETS
	.align		4
        /*0044*/ 	.byte	0x04, 0x31
        /*0046*/ 	.short	(.L_95 - .L_94)


	//   ....[0]....
.L_94:
        /*0048*/ 	.word	0x000000f0


	//----- nvinfo : EIATTR_VRC_CTA_INIT_COUNT
	.align		4
.L_95:
        /*004c*/ 	.byte	0x02, 0x4a
	.zero		1
	.zero		1


	//----- nvinfo : EIATTR_EXIT_INSTR_OFFSETS
	.align		4
        /*0050*/ 	.byte	0x04, 0x1c
        /*0052*/ 	.short	(.L_97 - .L_96)


	//   ....[0]....
.L_96:
        /*0054*/ 	.word	0x00000060


	//   ....[1]....
        /*0058*/ 	.word	0x00000180


	//   ....[2]....
        /*005c*/ 	.word	0x00000200


	//----- nvinfo : EIATTR_CRS_STACK_SIZE
	.align		4
.L_97:
        /*0060*/ 	.byte	0x04, 0x1e
        /*0062*/ 	.short	(.L_99 - .L_98)
.L_98:
        /*0064*/ 	.word	0x00000000


	//----- nvinfo : EIATTR_CBANK_PARAM_SIZE
	.align		4
.L_99:
        /*0068*/ 	.byte	0x03, 0x19
        /*006a*/ 	.short	0x0014


	//----- nvinfo : EIATTR_PARAM_CBANK
	.align		4
        /*006c*/ 	.byte	0x04, 0x0a
        /*006e*/ 	.short	(.L_101 - .L_100)
	.align		4
.L_100:
        /*0070*/ 	.word	index@(.nv.constant0._Z14countGlobalMemIiLi512EEvPT_Pii)
        /*0074*/ 	.short	0x0380
        /*0076*/ 	.short	0x0014


	//----- nvinfo : EIATTR_SW_WAR
	.align		4
.L_101:
        /*0078*/ 	.byte	0x04, 0x36
        /*007a*/ 	.short	(.L_103 - .L_102)
.L_102:
        /*007c*/ 	.word	0x00000008
.L_103:


//--------------------- .nv.info._Z4scanPiS_i     --------------------------
	.section	.nv.info._Z4scanPiS_i,"",@"SHT_CUDA_INFO"
	.sectionflags	@""
	.align	4


	//----- nvinfo : EIATTR_CUDA_API_VERSION
	.align		4
        /*0000*/ 	.byte	0x04, 0x37
        /*0002*/ 	.short	(.L_105 - .L_104)
.L_104:
        /*0004*/ 	.word	0x00000082


	//----- nvinfo : EIATTR_KPARAM_INFO
	.align		4
.L_105:
        /*0008*/ 	.byte	0x04, 0x17
        /*000a*/ 	.short	(.L_107 - .L_106)
.L_106:
        /*000c*/ 	.word	0x00000000
        /*0010*/ 	.short	0x0002
        /*0012*/ 	.short	0x0010
        /*0014*/ 	.byte	0x00, 0xf0, 0x11, 0x00


	//----- nvinfo : EIATTR_KPARAM_INFO
	.align		4
.L_107:
        /*0018*/ 	.byte	0x04, 0x17
        /*001a*/ 	.short	(.L_109 - .L_108)
.L_108:
        /*001c*/ 	.word	0x00000000
        /*0020*/ 	.short	0x0001
        /*0022*/ 	.short	0x0008
        /*0024*/ 	.byte	0x00, 0xf5, 0x21, 0x00


	//----- nvinfo : EIATTR_KPARAM_INFO
	.align		4
.L_109:
        /*0028*/ 	.byte	0x04, 0x17
        /*002a*/ 	.short	(.L_111 - .L_110)
.L_110:
        /*002c*/ 	.word	0x00000000
        /*0030*/ 	.short	0x0000
        /*0032*/ 	.short	0x0000
        /*0034*/ 	.byte	0x00, 0xf5, 0x21, 0x00


	//----- nvinfo : EIATTR_SPARSE_MMA_MASK
	.align		4
.L_111:
        /*0038*/ 	.byte	0x03, 0x50
        /*003a*/ 	.short	0x0000


	//----- nvinfo : EIATTR_MAXREG_COUNT
	.align		4
        /*003c*/ 	.byte	0x03, 0x1b
        /*003e*/ 	.short	0x00ff


	//----- nvinfo : EIATTR_NUM_BARRIERS
	.align		4
        /*0040*/ 	.byte	0x02, 0x4c
        /*0042*/ 	.byte	0x01
	.zero		1


	//----- nvinfo : EIATTR_MERCURY_ISA_VERSION
	.align		4
        /*0044*/ 	.byte	0x03, 0x5f
        /*0046*/ 	.short	0x0101


	//----- nvinfo : EIATTR_VRC_CTA_INIT_COUNT
	.align		4
        /*0048*/ 	.byte	0x02, 0x4a
	.zero		1
	.zero		1


	//----- nvinfo : EIATTR_EXIT_INSTR_OFFSETS
	.align		4
        /*004c*/ 	.byte	0x04, 0x1c
        /*004e*/ 	.short	(.L_113 - .L_112)


	//   ....[0]....
.L_112:
        /*0050*/ 	.word	0x00000210


	//   ....[1]....
        /*0054*/ 	.word	0x00000260


	//----- nvinfo : EIATTR_CRS_STACK_SIZE
	.align		4
.L_113:
        /*0058*/ 	.byte	0x04, 0x1e
        /*005a*/ 	.short	(.L_115 - .L_114)
.L_114:
        /*005c*/ 	.word	0x00000000


	//----- nvinfo : EIATTR_CBANK_PARAM_SIZE
	.align		4
.L_115:
        /*0060*/ 	.byte	0x03, 0x19
        /*0062*/ 	.short	0x0014


	//----- nvinfo : EIATTR_PARAM_CBANK
	.align		4
        /*0064*/ 	.byte	0x04, 0x0a
        /*0066*/ 	.short	(.L_117 - .L_116)
	.align		4
.L_116:
        /*0068*/ 	.word	index@(.nv.constant0._Z4scanPiS_i)
        /*006c*/ 	.short	0x0380
        /*006e*/ 	.short	0x0014


	//----- nvinfo : EIATTR_SW_WAR
	.align		4
.L_117:
        /*0070*/ 	.byte	0x04, 0x36
        /*0072*/ 	.short	(.L_119 - .L_118)
.L_118:
        /*0074*/ 	.word	0x00000008
.L_119:


//--------------------- .nv.callgraph             --------------------------
	.section	.nv.callgraph,"",@"SHT_CUDA_CALLGRAPH"
	.align	4
	.sectionentsize	8
	.align		4
        /*0000*/ 	.word	0x00000000
	.align		4
        /*0004*/ 	.word	0xffffffff
	.align		4
        /*0008*/ 	.word	0x00000000
	.align		4
        /*000c*/ 	.word	0xfffffffe
	.align		4
        /*0010*/ 	.word	0x00000000
	.align		4
        /*0014*/ 	.word	0xfffffffd
	.align		4
        /*0018*/ 	.word	0x00000000
	.align		4
        /*001c*/ 	.word	0xfffffffc


//--------------------- .text._Z14countSharedMemIiLi512EEvPT_Piiii --------------------------
	.section	.text._Z14countSharedMemIiLi512EEvPT_Piiii,"ax",@progbits
	.align	128
        .global         _Z14countSharedMemIiLi512EEvPT_Piiii
        .type           _Z14countSharedMemIiLi512EEvPT_Piiii,@function
        .size           _Z14countSharedMemIiLi512EEvPT_Piiii,(.L_x_13 - _Z14countSharedMemIiLi512EEvPT_Piiii)
        .other          _Z14countSharedMemIiLi512EEvPT_Piiii,@"STO_CUDA_ENTRY STV_DEFAULT"
_Z14countSharedMemIiLi512EEvPT_Piiii:
.text._Z14countSharedMemIiLi512EEvPT_Piiii:
[----:B------:R-:W-:Y:S08]  /*0000*/  LDC R1, c[0x0][0x37c] ;  /* 0x0000df00ff017b82 */ /* 0x000ff00000000800 */
[----:B------:R-:W0:Y:S01]  /*0010*/  LDC R2, c[0x0][0x398] ;  /* 0x0000e600ff027b82 */ /* 0x000e220000000800 */
[----:B------:R-:W1:Y:S01]  /*0020*/  LDCU UR4, c[0x0][0x390] ;  /* 0x00007200ff0477ac */ /* 0x000e620008000800 */
[----:B------:R-:W-:Y:S01]  /*0030*/  BSSY.RECONVERGENT B0, `(.L_x_0) ;  /* 0x000003e000007945 */ /* 0x000fe20003800200 */
[----:B------:R-:W2:Y:S05]  /*0040*/  LDCU.64 UR6, c[0x0][0x358] ;  /* 0x00006b00ff0677ac */ /* 0x000eaa0008000a00 */
[----:B------:R-:W3:Y:S01]  /*0050*/  LDC R11, c[0x0][0x394] ;  /* 0x0000e500ff0b7b82 */ /* 0x000ee20000000800 */
[----:B0-----:R-:W-:-:S02]  /*0060*/  IABS R4, R2 ;  /* 0x0000000200047213 */ /* 0x001fc40000000000 */
[----:B------:R-:W-:Y:S02]  /*0070*/  LOP3.LUT R10, RZ, R2, RZ, 0x33, !PT ;  /* 0x00000002ff0a7212 */ /* 0x000fe400078e33ff */
[----:B------:R-:W0:Y:S01]  /*0080*/  I2F.RP R0, R4 ;  /* 0x0000000400007306 */ /* 0x000e220000209400 */
[----:B---3--:R-:W-:-:S07]  /*0090*/  IABS R5, R11 ;  /* 0x0000000b00057213 */ /* 0x008fce0000000000 */
[----:B0-----:R-:W0:Y:S02]  /*00a0*/  MUFU.RCP R0, R0 ;  /* 0x0000000000007308 */ /* 0x001e240000001000 */
[----:B0-----:R-:W-:-:S06]  /*00b0*/  VIADD R6, R0, 0xffffffe ;  /* 0x0ffffffe00067836 */ /* 0x001fcc0000000000 */
[----:B------:R0:W3:Y:S02]  /*00c0*/  F2I.FTZ.U32.TRUNC.NTZ R7, R6 ;  /* 0x0000000600077305 */ /* 0x0000e4000021f000 */
[----:B0-----:R-:W-:Y:S02]  /*00d0*/  IMAD.MOV.U32 R6, RZ, RZ, RZ ;  /* 0x000000ffff067224 */ /* 0x001fe400078e00ff */
[----:B---3--:R-:W-:-:S04]  /*00e0*/  IMAD.MOV R3, RZ, RZ, -R7 ;  /* 0x000000ffff037224 */ /* 0x008fc800078e0a07 */
[----:B------:R-:W-:-:S04]  /*00f0*/  IMAD R3, R3, R4, RZ ;  /* 0x0000000403037224 */ /* 0x000fc800078e02ff */
[----:B------:R-:W-:Y:S01]  /*0100*/  IMAD.HI.U32 R8, R7, R3, R6 ;  /* 0x0000000307087227 */ /* 0x000fe200078e0006 */
[----:B------:R-:W-:Y:S01]  /*0110*/  LOP3.LUT R6, R11, R2, RZ, 0x3c, !PT ;  /* 0x000000020b067212 */ /* 0x000fe200078e3cff */
[----:B------:R-:W0:Y:S02]  /*0120*/  S2R R3, SR_CTAID.X ;  /* 0x0000000000037919 */ /* 0x000e240000002500 */
[----:B------:R-:W-:Y:S01]  /*0130*/  IMAD.MOV.U32 R7, RZ, RZ, R5 ;  /* 0x000000ffff077224 */ /* 0x000fe200078e0005 */
[----:B------:R-:W-:-:S03]  /*0140*/  ISETP.GE.AND P0, PT, R6, RZ, PT ;  /* 0x000000ff0600720c */ /* 0x000fc60003f06270 */
[----:B------:R-:W-:-:S04]  /*0150*/  IMAD.HI.U32 R5, R8, R7, RZ ;  /* 0x0000000708057227 */ /* 0x000fc800078e00ff */
[----:B------:R-:W-:-:S04]  /*0160*/  IMAD.MOV R0, RZ, RZ, -R5 ;  /* 0x000000ffff007224 */ /* 0x000fc800078e0a05 */
[C---:B------:R-:W-:Y:S02]  /*0170*/  IMAD R7, R4.reuse, R0, R7 ;  /* 0x0000000004077224 */ /* 0x040fe400078e0207 */
[----:B------:R-:W0:Y:S03]  /*0180*/  S2R R0, SR_TID.X ;  /* 0x0000000000007919 */ /* 0x000e260000002100 */
[----:B------:R-:W-:-:S13]  /*0190*/  ISETP.GT.U32.AND P2, PT, R4, R7, PT ;  /* 0x000000070400720c */ /* 0x000fda0003f44070 */
[----:B------:R-:W-:Y:S01]  /*01a0*/  @!P2 IADD3 R7, PT, PT, R7, -R4, RZ ;  /* 0x800000040707a210 */ /* 0x000fe20007ffe0ff */
[----:B------:R-:W-:-:S03]  /*01b0*/  @!P2 VIADD R5, R5, 0x1 ;  /* 0x000000010505a836 */ /* 0x000fc60000000000 */
[----:B------:R-:W-:Y:S01]  /*01c0*/  ISETP.GE.U32.AND P1, PT, R7, R4, PT ;  /* 0x000000040700720c */ /* 0x000fe20003f26070 */
[----:B0-----:R-:W-:-:S12]  /*01d0*/  IMAD R9, R3, 0x200, R0 ;  /* 0x0000020003097824 */ /* 0x001fd800078e0200 */
[----:B------:R-:W-:Y:S01]  /*01e0*/  @P1 VIADD R5, R5, 0x1 ;  /* 0x0000000105051836 */ /* 0x000fe20000000000 */
[----:B------:R-:W-:Y:S02]  /*01f0*/  ISETP.NE.AND P1, PT, R2, RZ, PT ;  /* 0x000000ff0200720c */ /* 0x000fe40003f25270 */
[----:B-1----:R-:W-:Y:S02]  /*0200*/  ISETP.GE.U32.AND P2, PT, R9, UR4, PT ;  /* 0x0000000409007c0c */ /* 0x002fe4000bf46070 */
[----:B------:R-:W-:-:S04]  /*0210*/  @!P0 IADD3 R5, PT, PT, -R5, RZ, RZ ;  /* 0x000000ff05058210 */ /* 0x000fc80007ffe1ff */
[----:B------:R-:W-:-:S07]  /*0220*/  SEL R5, R10, R5, !P1 ;  /* 0x000000050a057207 */ /* 0x000fce0004800000 */
[----:B--2---:R-:W-:Y:S05]  /*0230*/  @P2 BRA `(.L_x_1) ;  /* 0x0000000000742947 */ /* 0x004fea0003800000 */
[----:B------:R-:W0:Y:S02]  /*0240*/  LDC.64 R6, c[0x0][0x380] ;  /* 0x0000e000ff067b82 */ /* 0x000e240000000a00 */
[----:B0-----:R-:W-:-:S06]  /*0250*/  IMAD.WIDE.U32 R6, R9, 0x4, R6 ;  /* 0x0000000409067825 */ /* 0x001fcc00078e0006 */
[----:B------:R-:W2:Y:S02]  /*0260*/  LDG.E R7, desc[UR6][R6.64] ;  /* 0x0000000606077981 */ /* 0x000ea4000c1e1900 */
[----:B--2---:R-:W-:-:S13]  /*0270*/  ISETP.NE.AND P0, PT, R7, R11, PT ;  /* 0x0000000b0700720c */ /* 0x004fda0003f05270 */
[----:B------:R-:W-:Y:S05]  /*0280*/  @P0 BRA `(.L_x_2) ;  /* 0x0000000000180947 */ /* 0x000fea0003800000 */
[----:B------:R-:W0:Y:S01]  /*0290*/  S2R R7, SR_CgaCtaId ;  /* 0x0000000000077919 */ /* 0x000e220000008800 */
[----:B------:R-:W-:-:S04]  /*02a0*/  MOV R2, 0x400 ;  /* 0x0000040000027802 */ /* 0x000fc80000000f00 */
[----:B0-----:R-:W-:-:S05]  /*02b0*/  LEA R2, R7, R2, 0x18 ;  /* 0x0000000207027211 */ /* 0x001fca00078ec0ff */
[----:B------:R-:W-:-:S05]  /*02c0*/  IMAD R2, R5, 0x4, R2 ;  /* 0x0000000405027824 */ /* 0x000fca00078e0202 */
[----:B------:R0:W-:Y:S01]  /*02d0*/  ATOMS.POPC.INC.32 RZ, [R2+URZ+-0x4] ;  /* 0xfffffc0002ff7f8c */ /* 0x0001e2000d8000ff */
[----:B------:R-:W-:Y:S05]  /*02e0*/  BRA `(.L_x_1) ;  /* 0x0000000000487947 */ /* 0x000fea0003800000 */
.L_x_2:
[----:B------:R-:W-:Y:S01]  /*02f0*/  IABS R9, R7 ;  /* 0x0000000700097213 */ /* 0x000fe20000000000 */
[----:B------:R-:W0:Y:S01]  /*0300*/  S2UR UR5, SR_CgaCtaId ;  /* 0x00000000000579c3 */ /* 0x000e220000008800 */
[----:B------:R-:W-:Y:S01]  /*0310*/  LOP3.LUT R2, R7, R2, RZ, 0x3c, !PT ;  /* 0x0000000207027212 */ /* 0x000fe200078e3cff */
[----:B------:R-:W-:Y:S02]  /*0320*/  UMOV UR4, 0x400 ;  /* 0x0000040000047882 */ /* 0x000fe40000000000 */
[----:B------:R-:W-:Y:S01]  /*0330*/  IMAD.HI.U32 R8, R8, R9, RZ ;  /* 0x0000000908087227 */ /* 0x000fe200078e00ff */
[----:B------:R-:W-:-:S03]  /*0340*/  ISETP.GE.AND P3, PT, R2, RZ, PT ;  /* 0x000000ff0200720c */ /* 0x000fc60003f66270 */
[----:B------:R-:W-:-:S04]  /*0350*/  IMAD.MOV R6, RZ, RZ, -R8 ;  /* 0x000000ffff067224 */ /* 0x000fc800078e0a08 */
[----:B------:R-:W-:-:S05]  /*0360*/  IMAD R9, R4, R6, R9 ;  /* 0x0000000604097224 */ /* 0x000fca00078e0209 */
[----:B------:R-:W-:Y:S01]  /*0370*/  ISETP.GT.U32.AND P2, PT, R4, R9, PT ;  /* 0x000000090400720c */ /* 0x000fe20003f44070 */
[----:B0-----:R-:W-:-:S12]  /*0380*/  ULEA UR4, UR5, UR4, 0x18 ;  /* 0x0000000405047291 */ /* 0x001fd8000f8ec0ff */
[----:B------:R-:W-:Y:S01]  /*0390*/  @!P2 IMAD.IADD R9, R9, 0x1, -R4 ;  /* 0x000000010909a824 */ /* 0x000fe200078e0a04 */
[----:B------:R-:W-:-:S04]  /*03a0*/  @!P2 IADD3 R8, PT, PT, R8, 0x1, RZ ;  /* 0x000000010808a810 */ /* 0x000fc80007ffe0ff */
[----:B------:R-:W-:-:S13]  /*03b0*/  ISETP.GE.U32.AND P0, PT, R9, R4, PT ;  /* 0x000000040900720c */ /* 0x000fda0003f06070 */
[----:B------:R-:W-:-:S04]  /*03c0*/  @P0 VIADD R8, R8, 0x1 ;  /* 0x0000000108080836 */ /* 0x000fc80000000000 */
[----:B------:R-:W-:-:S05]  /*03d0*/  @!P3 IMAD.MOV R8, RZ, RZ, -R8 ;  /* 0x000000ffff08b224 */ /* 0x000fca00078e0a08 */
[----:B------:R-:W-:-:S04]  /*03e0*/  SEL R8, R10, R8, !P1 ;  /* 0x000000080a087207 */ /* 0x000fc80004800000 */
[----:B------:R-:W-:-:S05]  /*03f0*/  LEA R8, R8, UR4, 0x2 ;  /* 0x0000000408087c11 */ /* 0x000fca000f8e10ff */
[----:B------:R1:W-:Y:S02]  /*0400*/  ATOMS.POPC.INC.32 RZ, [R8+URZ] ;  /* 0x0000000008ff7f8c */ /* 0x0003e4000d8000ff */
.L_x_1:
[----:B------:R-:W-:Y:S05]  /*0410*/  BSYNC.RECONVERGENT B0 ;  /* 0x0000000000007941 */ /* 0x000fea0003800200 */
.L_x_0:
[----:B------:R-:W-:Y:S01]  /*0420*/  BAR.SYNC.DEFER_BLOCKING 0x0 ;  /* 0x0000000000007b1d */ /* 0x000fe20000010000 */
[----:B------:R-:W-:-:S13]  /*0430*/  ISETP.GE.U32.AND P0, PT, R0, R5, PT ;  /* 0x000000050000720c */ /* 0x000fda0003f06070 */
[----:B------:R-:W-:Y:S05]  /*0440*/  @P0 EXIT ;  /* 0x000000000000094d */ /* 0x000fea0003800000 */
[----:B------:R-:W2:Y:S01]  /*0450*/  S2UR UR5, SR_CgaCtaId ;  /* 0x00000000000579c3 */ /* 0x000ea20000008800 */
[----:B------:R-:W-:Y:S01]  /*0460*/  UMOV UR4, 0x400 ;  /* 0x0000040000047882 */ /* 0x000fe20000000000 */
[----:B------:R-:W-:-:S06]  /*0470*/  IMAD R3, R5, R3, R0 ;  /* 0x0000000305037224 */ /* 0x000fcc00078e0200 */
[----:B------:R-:W0:Y:S01]  /*0480*/  LDC.64 R6, c[0x0][0x388] ;  /* 0x0000e200ff067b82 */ /* 0x000e220000000a00 */
[----:B--2---:R-:W-:-:S06]  /*0490*/  ULEA UR4, UR5, UR4, 0x18 ;  /* 0x0000000405047291 */ /* 0x004fcc000f8ec0ff */
[----:B------:R-:W-:Y:S01]  /*04a0*/  LEA R4, R0, UR4, 0x2 ;  /* 0x0000000400047c11 */ /* 0x000fe2000f8e10ff */
[----:B0-----:R-:W-:-:S04]  /*04b0*/  IMAD.WIDE.U32 R2, R3, 0x4, R6 ;  /* 0x0000000403027825 */ /* 0x001fc800078e0006 */
[----:B------:R-:W0:Y:S04]  /*04c0*/  LDS R9, [R4] ;  /* 0x0000000004097984 */ /* 0x000e280000000800 */
[----:B0-----:R-:W-:Y:S01]  /*04d0*/  STG.E desc[UR6][R2.64], R9 ;  /* 0x0000000902007986 */ /* 0x001fe2000c101906 */
[----:B------:R-:W-:Y:S05]  /*04e0*/  EXIT ;  /* 0x000000000000794d */ /* 0x000fea0003800000 */
.L_x_3:
[----:B------:R-:W-:-:S00]  /*04f0*/  BRA `(.L_x_3) ;  /* 0xfffffffc00fc7947 */ /* 0x000fc0000383ffff */
[----:B------:R-:W-:-:S00]  /*0500*/  NOP ;  /* 0x0000000000007918 */ /* 0x000fc00000000000 */
[----:B------:R-:W-:-:S00]  /*0510*/  NOP ;  /* 0x0000000000007918 */ /* 0x000fc00000000000 */
[----:B------:R-:W-:-:S00]  /*0520*/  NOP ;  /* 0x0000000000007918 */ /* 0x000fc00000000000 */
[----:B------:R-:W-:-:S00]  /*0530*/  NOP ;  /* 0x0000000000007918 */ /* 0x000fc00000000000 */
[----:B------:R-:W-:-:S00]  /*0540*/  NOP ;  /* 0x0000000000007918 */ /* 0x000fc00000000000 */
[----:B------:R-:W-:-:S00]  /*0550*/  NOP ;  /* 0x0000000000007918 */ /* 0x000fc00000000000 */
[----:B------:R-:W-:-:S00]  /*0560*/  NOP ;  /* 0x0000000000007918 */ /* 0x000fc00000000000 */
[----:B------:R-:W-:-:S00]  /*0570*/  NOP ;  /* 0x0000000000007918 */ /* 0x000fc00000000000 */
.L_x_13:


//--------------------- .text._Z14countGlobalMemIdLi512EEvPT_Pii --------------------------
	.section	.text._Z14countGlobalMemIdLi512EEvPT_Pii,"ax",@progbits
	.align	128
        .global         _Z14countGlobalMemIdLi512EEvPT_Pii
        .type           _Z14countGlobalMemIdLi512EEvPT_Pii,@function
        .size           _Z14countGlobalMemIdLi512EEvPT_Pii,(.L_x_14 - _Z14countGlobalMemIdLi512EEvPT_Pii)
        .other          _Z14countGlobalMemIdLi512EEvPT_Pii,@"STO_CUDA_ENTRY STV_DEFAULT"
_Z14countGlobalMemIdLi512EEvPT_Pii:
.text._Z14countGlobalMemIdLi512EEvPT_Pii:
[----:B------:R-:W-:Y:S01]  /*0000*/  LDC R1, c[0x0][0x37c] ;  /* 0x0000df00ff017b82 */ /* 0x000fe20000000800 */
[----:B------:R-:W0:Y:S01]  /*0010*/  S2R R5, SR_CTAID.X ;  /* 0x0000000000057919 */ /* 0x000e220000002500 */
[----:B------:R-:W1:Y:S01]  /*0020*/  LDCU UR4, c[0x0][0x390] ;  /* 0x00007200ff0477ac */ /* 0x000e620008000800 */
[----:B------:R-:W0:Y:S02]  /*0030*/  S2R R0, SR_TID.X ;  /* 0x0000000000007919 */ /* 0x000e240000002100 */
[----:B0-----:R-:W-:-:S05]  /*0040*/  IMAD R5, R5, 0x200, R0 ;  /* 0x0000020005057824 */ /* 0x001fca00078e0200 */
[----:B-1----:R-:W-:-:S13]  /*0050*/  ISETP.GE.U32.AND P0, PT, R5, UR4, PT ;  /* 0x0000000405007c0c */ /* 0x002fda000bf06070 */
[----:B------:R-:W-:Y:S05]  /*0060*/  @P0 EXIT ;  /* 0x000000000000094d */ /* 0x000fea0003800000 */
[----:B------:R-:W0:Y:S01]  /*0070*/  LDC.64 R2, c[0x0][0x380] ;  /* 0x0000e000ff027b82 */ /* 0x000e220000000a00 */
[----:B------:R-:W1:Y:S01]  /*0080*/  LDCU.64 UR6, c[0x0][0x358] ;  /* 0x00006b00ff0677ac */ /* 0x000e620008000a00 */
[----:B0-----:R-:W-:-:S06]  /*0090*/  IMAD.WIDE.U32 R2, R5, 0x8, R2 ;  /* 0x0000000805027825 */ /* 0x001fcc00078e0002 */
[----:B-1----:R-:W2:Y:S02]  /*00a0*/  LDG.E.64 R2, desc[UR6][R2.64] ;  /* 0x0000000602027981 */ /* 0x002ea4000c1e1b00 */
[----:B--2---:R-:W-:-:S14]  /*00b0*/  DSETP.NEU.AND P0, PT, R2, 1000, PT ;  /* 0x408f40000200742a */ /* 0x004fdc0003f0d000 */
[----:B------:R-:W-:Y:S05]  /*00c0*/  @P0 BRA `(.L_x_4) ;  /* 0x0000000000300947 */ /* 0x000fea0003800000 */
[----:B------:R-:W0:Y:S01]  /*00d0*/  S2R R0, SR_LANEID ;  /* 0x0000000000007919 */ /* 0x000e220000000000 */
[----:B------:R-:W1:Y:S01]  /*00e0*/  LDCU.64 UR4, c[0x0][0x388] ;  /* 0x00007100ff0477ac */ /* 0x000e620008000a00 */
[----:B------:R-:W-:Y:S02]  /*00f0*/  VOTEU.ANY UR8, UPT, PT ;  /* 0x0000000000087886 */ /* 0x000fe400038e0100 */
[----:B------:R-:W-:Y:S02]  /*0100*/  UFLO.U32 UR9, UR8 ;  /* 0x00000008000972bd */ /* 0x000fe400080e0000 */
[----:B------:R-:W2:Y:S01]  /*0110*/  POPC R5, UR8 ;  /* 0x0000000800057d09 */ /* 0x000ea20008000000 */
[----:B-1----:R-:W-:-:S04]  /*0120*/  UIADD3 UR4, UP0, UPT, UR4, 0x24, URZ ;  /* 0x0000002404047890 */ /* 0x002fc8000ff1e0ff */
[----:B------:R-:W-:Y:S02]  /*0130*/  UIADD3.X UR5, UPT, UPT, URZ, UR5, URZ, UP0, !UPT ;  /* 0x00000005ff057290 */ /* 0x000fe400087fe4ff */
[----:B------:R-:W-:-:S04]  /*0140*/  IMAD.U32 R2, RZ, RZ, UR4 ;  /* 0x00000004ff027e24 */ /* 0x000fc8000f8e00ff */
[----:B------:R-:W-:Y:S02]  /*0150*/  MOV R3, UR5 ;  /* 0x0000000500037c02 */ /* 0x000fe40008000f00 */
[----:B0-----:R-:W-:-:S13]  /*0160*/  ISETP.EQ.U32.AND P0, PT, R0, UR9, PT ;  /* 0x0000000900007c0c */ /* 0x001fda000bf02070 */
[----:B--2---:R-:W-:Y:S01]  /*0170*/  @P0 REDG.E.ADD.STRONG.GPU desc[UR6][R2.64], R5 ;  /* 0x000000050200098e */ /* 0x004fe2000c12e106 */
[----:B------:R-:W-:Y:S05]  /*0180*/  EXIT ;  /* 0x000000000000794d */ /* 0x000fea0003800000 */
.L_x_4:
[----:B------:R-:W0:Y:S01]  /*0190*/  F2I.F64.TRUNC R2, R2 ;  /* 0x0000000200027311 */ /* 0x000e22000030d100 */
[----:B------:R-:W1:Y:S01]  /*01a0*/  LDC.64 R4, c[0x0][0x388] ;  /* 0x0000e200ff047b82 */ /* 0x000e620000000a00 */
[----:B------:R-:W-:Y:S01]  /*01b0*/  MOV R9, 0x1 ;  /* 0x0000000100097802 */ /* 0x000fe20000000f00 */
[----:B0-----:R-:W-:-:S05]  /*01c0*/  IMAD.HI R0, R2, 0x51eb851f, RZ ;  /* 0x51eb851f02007827 */ /* 0x001fca00078e02ff */
[----:B------:R-:W-:-:S04]  /*01d0*/  SHF.R.U32.HI R7, RZ, 0x1f, R0 ;  /* 0x0000001fff077819 */ /* 0x000fc80000011600 */
[----:B------:R-:W-:-:S05]  /*01e0*/  LEA.HI.SX32 R7, R0, R7, 0x1b ;  /* 0x0000000700077211 */ /* 0x000fca00078fdaff */
[----:B-1----:R-:W-:-:S05]  /*01f0*/  IMAD.WIDE R4, R7, 0x4, R4 ;  /* 0x0000000407047825 */ /* 0x002fca00078e0204 */
[----:B------:R-:W-:Y:S01]  /*0200*/  REDG.E.ADD.STRONG.GPU desc[UR6][R4.64], R9 ;  /* 0x000000090400798e */ /* 0x000fe2000c12e106 */
[----:B------:R-:W-:Y:S05]  /*0210*/  EXIT ;  /* 0x000000000000794d */ /* 0x000fea0003800000 */
.L_x_5:
        /* <DEDUP_REMOVED lines=14> */
.L_x_14:


//--------------------- .text._Z14countGlobalMemIfLi512EEvPT_Pii --------------------------
	.section	.text._Z14countGlobalMemIfLi512EEvPT_Pii,"ax",@progbits
	.align	128
        .global         _Z14countGlobalMemIfLi512EEvPT_Pii
        .type           _Z14countGlobalMemIfLi512EEvPT_Pii,@function
        .size           _Z14countGlobalMemIfLi512EEvPT_Pii,(.L_x_15 - _Z14countGlobalMemIfLi512EEvPT_Pii)
        .other          _Z14countGlobalMemIfLi512EEvPT_Pii,@"STO_CUDA_ENTRY STV_DEFAULT"
_Z14countGlobalMemIfLi512EEvPT_Pii:
.text._Z14countGlobalMemIfLi512EEvPT_Pii:
        /* <DEDUP_REMOVED lines=9> */
[----:B0-----:R-:W-:-:S05]  /*0090*/  IMAD.WIDE.U32 R2, R5, 0x4, R2 ;  /* 0x0000000405027825 */ /* 0x001fca00078e0002 */
[----:B-1----:R-:W2:Y:S02]  /*00a0*/  LDG.E R0, desc[UR6][R2.64] ;  /* 0x0000000602007981 */ /* 0x002ea4000c1e1900 */
[----:B--2---:R-:W-:-:S13]  /*00b0*/  FSETP.NEU.AND P0, PT, R0, 1000, PT ;  /* 0x447a00000000780b */ /* 0x004fda0003f0d000 */
        /* <DEDUP_REMOVED lines=13> */
.L_x_6:
[----:B------:R-:W0:Y:S01]  /*0190*/  F2I.TRUNC.NTZ R0, R0 ;  /* 0x0000000000007305 */ /* 0x000e22000020f100 */
[----:B------:R-:W1:Y:S01]  /*01a0*/  LDC.64 R2, c[0x0][0x388] ;  /* 0x0000e200ff027b82 */ /* 0x000e620000000a00 */
[----:B------:R-:W-:Y:S02]  /*01b0*/  IMAD.MOV.U32 R7, RZ, RZ, 0x1 ;  /* 0x00000001ff077424 */ /* 0x000fe400078e00ff */
[----:B0-----:R-:W-:-:S05]  /*01c0*/  IMAD.HI R4, R0, 0x51eb851f, RZ ;  /* 0x51eb851f00047827 */ /* 0x001fca00078e02ff */
[----:B------:R-:W-:-:S04]  /*01d0*/  SHF.R.U32.HI R5, RZ, 0x1f, R4 ;  /* 0x0000001fff057819 */ /* 0x000fc80000011604 */
[----:B------:R-:W-:-:S05]  /*01e0*/  LEA.HI.SX32 R5, R4, R5, 0x1b ;  /* 0x0000000504057211 */ /* 0x000fca00078fdaff */
[----:B-1----:R-:W-:-:S05]  /*01f0*/  IMAD.WIDE R2, R5, 0x4, R2 ;  /* 0x0000000405027825 */ /* 0x002fca00078e0202 */
[----:B------:R-:W-:Y:S01]  /*0200*/  REDG.E.ADD.STRONG.GPU desc[UR6][R2.64], R7 ;  /* 0x000000070200798e */ /* 0x000fe2000c12e106 */
[----:B------:R-:W-:Y:S05]  /*0210*/  EXIT ;  /* 0x000000000000794d */ /* 0x000fea0003800000 */
.L_x_7:
        /* <DEDUP_REMOVED lines=14> */
.L_x_15:


//--------------------- .text._Z14countGlobalMemIiLi512EEvPT_Pii --------------------------
	.section	.text._Z14countGlobalMemIiLi512EEvPT_Pii,"ax",@progbits
	.align	128
        .global         _Z14countGlobalMemIiLi512EEvPT_Pii
        .type           _Z14countGlobalMemIiLi512EEvPT_Pii,@function
        .size           _Z14countGlobalMemIiLi512EEvPT_Pii,(.L_x_16 - _Z14countGlobalMemIiLi512EEvPT_Pii)
        .other          _Z14countGlobalMemIiLi512EEvPT_Pii,@"STO_CUDA_ENTRY STV_DEFAULT"
_Z14countGlobalMemIiLi512EEvPT_Pii:
.text._Z14countGlobalMemIiLi512EEvPT_Pii:
        /* <DEDUP_REMOVED lines=11> */
[----:B--2---:R-:W-:-:S13]  /*00b0*/  ISETP.NE.AND P0, PT, R0, 0x3e8, PT ;  /* 0x000003e80000780c */ /* 0x004fda0003f05270 */
        /* <DEDUP_REMOVED lines=13> */
.L_x_8:
[----:B------:R-:W0:Y:S01]  /*0190*/  LDC.64 R2, c[0x0][0x388] ;  /* 0x0000e200ff027b82 */ /* 0x000e220000000a00 */
[----:B------:R-:W-:-:S04]  /*01a0*/  IMAD.HI R0, R0, 0x51eb851f, RZ ;  /* 0x51eb851f00007827 */ /* 0x000fc800078e02ff */
[----:B------:R-:W-:Y:S01]  /*01b0*/  IMAD.MOV.U32 R7, RZ, RZ, 0x1 ;  /* 0x00000001ff077424 */ /* 0x000fe200078e00ff */
[----:B------:R-:W-:-:S04]  /*01c0*/  SHF.R.U32.HI R5, RZ, 0x1f, R0 ;  /* 0x0000001fff057819 */ /* 0x000fc80000011600 */
[----:B------:R-:W-:-:S05]  /*01d0*/  LEA.HI.SX32 R5, R0, R5, 0x1b ;  /* 0x0000000500057211 */ /* 0x000fca00078fdaff */
[----:B0-----:R-:W-:-:S05]  /*01e0*/  IMAD.WIDE R2, R5, 0x4, R2 ;  /* 0x0000000405027825 */ /* 0x001fca00078e0202 */
[----:B------:R-:W-:Y:S01]  /*01f0*/  REDG.E.ADD.STRONG.GPU desc[UR6][R2.64], R7 ;  /* 0x000000070200798e */ /* 0x000fe2000c12e106 */
[----:B------:R-:W-:Y:S05]  /*0200*/  EXIT ;  /* 0x000000000000794d */ /* 0x000fea0003800000 */
.L_x_9:
        /* <DEDUP_REMOVED lines=15> */
.L_x_16:


//--------------------- .text._Z4scanPiS_i        --------------------------
	.section	.text._Z4scanPiS_i,"ax",@progbits
	.align	128
        .global         _Z4scanPiS_i
        .type           _Z4scanPiS_i,@function
        .size           _Z4scanPiS_i,(.L_x_17 - _Z4scanPiS_i)
        .other          _Z4scanPiS_i,@"STO_CUDA_ENTRY STV_DEFAULT"
_Z4scanPiS_i:
.text._Z4scanPiS_i:
[----:B------:R-:W-:Y:S01]  /*0000*/  LDC R1, c[0x0][0x37c] ;  /* 0x0000df00ff017b82 */ /* 0x000fe20000000800 */
[----:B------:R-:W0:Y:S07]  /*0010*/  S2R R7, SR_TID.X ;  /* 0x0000000000077919 */ /* 0x000e2e0000002100 */
[----:B------:R-:W0:Y:S01]  /*0020*/  S2UR UR4, SR_CTAID.X ;  /* 0x00000000000479c3 */ /* 0x000e220000002500 */
[----:B------:R-:W1:Y:S01]  /*0030*/  LDCU UR5, c[0x0][0x390] ;  /* 0x00007200ff0577ac */ /* 0x000e620008000800 */
[----:B------:R-:W2:Y:S06]  /*0040*/  LDCU.64 UR6, c[0x0][0x358] ;  /* 0x00006b00ff0677ac */ /* 0x000eac0008000a00 */
[----:B------:R-:W0:Y:S02]  /*0050*/  LDC R5, c[0x0][0x360] ;  /* 0x0000d800ff057b82 */ /* 0x000e240000000800 */
[----:B0-----:R-:W-:-:S05]  /*0060*/  IMAD R5, R5, UR4, R7 ;  /* 0x0000000405057c24 */ /* 0x001fca000f8e0207 */
[----:B-1----:R-:W-:-:S13]  /*0070*/  ISETP.GE.AND P0, PT, R5, UR5, PT ;  /* 0x0000000505007c0c */ /* 0x002fda000bf06270 */
[----:B------:R-:W0:Y:S02]  /*0080*/  @!P0 LDC.64 R2, c[0x0][0x380] ;  /* 0x0000e000ff028b82 */ /* 0x000e240000000a00 */
[----:B0-----:R-:W-:-:S06]  /*0090*/  @!P0 IMAD.WIDE R2, R5, 0x4, R2 ;  /* 0x0000000405028825 */ /* 0x001fcc00078e0202 */
[----:B--2---:R-:W2:Y:S01]  /*00a0*/  @!P0 LDG.E R3, desc[UR6][R2.64] ;  /* 0x0000000602038981 */ /* 0x004ea2000c1e1900 */
[----:B------:R-:W0:Y:S01]  /*00b0*/  S2UR UR5, SR_CgaCtaId ;  /* 0x00000000000579c3 */ /* 0x000e220000008800 */
[----:B------:R-:W-:Y:S01]  /*00c0*/  UMOV UR4, 0x400 ;  /* 0x0000040000047882 */ /* 0x000fe20000000000 */
[----:B------:R-:W-:Y:S01]  /*00d0*/  ISETP.NE.AND P1, PT, R7, RZ, PT ;  /* 0x000000ff0700720c */ /* 0x000fe20003f25270 */
[----:B0-----:R-:W-:-:S06]  /*00e0*/  ULEA UR4, UR5, UR4, 0x18 ;  /* 0x0000000405047291 */ /* 0x001fcc000f8ec0ff */
[----:B------:R-:W-:-:S05]  /*00f0*/  LEA R0, R7, UR4, 0x2 ;  /* 0x0000000407007c11 */ /* 0x000fca000f8e10ff */
[----:B--2---:R0:W-:Y:S01]  /*0100*/  @!P0 STS [R0], R3 ;  /* 0x0000000300008388 */ /* 0x0041e20000000800 */
[----:B------:R-:W-:Y:S05]  /*0110*/  @!P1 BRA `(.L_x_10) ;  /* 0x0000000000349947 */ /* 0x000fea0003800000 */
[----:B------:R-:W-:-:S07]  /*0120*/  IMAD.MOV.U32 R2, RZ, RZ, 0x1 ;  /* 0x00000001ff027424 */ /* 0x000fce00078e00ff */
.L_x_11:
[----:B------:R-:W-:Y:S05]  /*0130*/  WARPSYNC.ALL ;  /* 0x0000000000007948 */ /* 0x000fea0003800000 */
[----:B------:R-:W-:Y:S01]  /*0140*/  BAR.SYNC.DEFER_BLOCKING 0x0 ;  /* 0x0000000000007b1d */ /* 0x000fe20000010000 */
[----:B0-----:R-:W-:Y:S02]  /*0150*/  IMAD.IADD R3, R7, 0x1, -R2 ;  /* 0x0000000107037824 */ /* 0x001fe400078e0a02 */
[----:B------:R-:W-:-:S03]  /*0160*/  IMAD.SHL.U32 R2, R2, 0x2, RZ ;  /* 0x0000000202027824 */ /* 0x000fc600078e00ff */
[----:B------:R-:W-:Y:S02]  /*0170*/  LEA R3, R3, UR4, 0x2 ;  /* 0x0000000403037c11 */ /* 0x000fe4000f8e10ff */
[----:B------:R-:W-:-:S04]  /*0180*/  ISETP.GT.U32.AND P1, PT, R2, R7, PT ;  /* 0x000000070200720c */ /* 0x000fc80003f24070 */
[----:B------:R-:W-:Y:S01]  /*0190*/  LDS R3, [R3] ;  /* 0x0000000003037984 */ /* 0x000fe20000000800 */
[----:B------:R-:W-:Y:S06]  /*01a0*/  BAR.SYNC.DEFER_BLOCKING 0x0 ;  /* 0x0000000000007b1d */ /* 0x000fec0000010000 */
[----:B------:R-:W0:Y:S02]  /*01b0*/  LDS R4, [R0] ;  /* 0x0000000000047984 */ /* 0x000e240000000800 */
[----:B01----:R-:W-:-:S05]  /*01c0*/  IADD3 R5, PT, PT, R3, R4, RZ ;  /* 0x0000000403057210 */ /* 0x003fca0007ffe0ff */
[----:B------:R1:W-:Y:S01]  /*01d0*/  STS [R0], R5 ;  /* 0x0000000500007388 */ /* 0x0003e20000000800 */
[----:B------:R-:W-:Y:S05]  /*01e0*/  @!P1 BRA `(.L_x_11) ;  /* 0xfffffffc00d09947 */ /* 0x000fea000383ffff */
.L_x_10:
[----:B------:R-:W-:Y:S05]  /*01f0*/  WARPSYNC.ALL ;  /* 0x0000000000007948 */ /* 0x000fea0003800000 */
[----:B------:R-:W-:Y:S06]  /*0200*/  BAR.SYNC.DEFER_BLOCKING 0x0 ;  /* 0x0000000000007b1d */ /* 0x000fec0000010000 */
[----:B------:R-:W-:Y:S05]  /*0210*/  @P0 EXIT ;  /* 0x000000000000094d */ /* 0x000fea0003800000 */
[----:B-1----:R-:W1:Y:S01]  /*0220*/  LDS R5, [R0] ;  /* 0x0000000000057984 */ /* 0x002e620000000800 */
[----:B0-----:R-:W0:Y:S02]  /*0230*/  LDC.64 R2, c[0x0][0x388] ;  /* 0x0000e200ff027b82 */ /* 0x001e240000000a00 */
[----:B0-----:R-:W-:-:S05]  /*0240*/  IMAD.WIDE.U32 R2, R7, 0x4, R2 ;  /* 0x0000000407027825 */ /* 0x001fca00078e0002 */
[----:B-1----:R-:W-:Y:S01]  /*0250*/  STG.E desc[UR6][R2.64], R5 ;  /* 0x0000000502007986 */ /* 0x002fe2000c101906 */
[----:B------:R-:W-:Y:S05]  /*0260*/  EXIT ;  /* 0x000000000000794d */ /* 0x000fea0003800000 */
.L_x_12:
        /* <DEDUP_REMOVED lines=9> */
.L_x_17:


//--------------------- .nv.shared._Z14countSharedMemIiLi512EEvPT_Piiii --------------------------
	.section	.nv.shared._Z14countSharedMemIiLi512EEvPT_Piiii,"aw",@nobits
	.sectionflags	@""
	.align	16
	.zero		1024


//--------------------- .nv.shared.reserved.0     --------------------------
	.section	.nv.shared.reserved.0,"aw",@nobits
	.weak		__nv_reservedSMEM_offset_0_alias
	.size		__nv_reservedSMEM_offset_0_alias, 0, 64
	.other		__nv_reservedSMEM_offset_0_alias,@"STO_CUDA_RESERVED_SHARED STV_DEFAULT"
__nv_reservedSMEM_offset_0_alias:
	.zero		0
	.zero		64


//--------------------- .nv.shared._Z14countGlobalMemIdLi512EEvPT_Pii --------------------------
	.section	.nv.shared._Z14countGlobalMemIdLi512EEvPT_Pii,"aw",@nobits
	.sectionflags	@""
	.align	16
	.zero		1024


//--------------------- .nv.shared._Z14countGlobalMemIfLi512EEvPT_Pii --------------------------
	.section	.nv.shared._Z14countGlobalMemIfLi512EEvPT_Pii,"aw",@nobits
	.sectionflags	@""
	.align	16
	.zero		1024


//--------------------- .nv.shared._Z14countGlobalMemIiLi512EEvPT_Pii --------------------------
	.section	.nv.shared._Z14countGlobalMemIiLi512EEvPT_Pii,"aw",@nobits
	.sectionflags	@""
	.align	16
	.zero		1024


//--------------------- .nv.shared._Z4scanPiS_i   --------------------------
	.section	.nv.shared._Z4scanPiS_i,"aw",@nobits
	.sectionflags	@""
	.align	16
	.zero		1024


//--------------------- .nv.constant0._Z14countSharedMemIiLi512EEvPT_Piiii --------------------------
	.section	.nv.constant0._Z14countSharedMemIiLi512EEvPT_Piiii,"a",@progbits
	.sectionflags	@""
	.align	4
.nv.constant0._Z14countSharedMemIiLi512EEvPT_Piiii:
	.zero		924


//--------------------- .nv.constant0._Z14countGlobalMemIdLi512EEvPT_Pii --------------------------
	.section	.nv.constant0._Z14countGlobalMemIdLi512EEvPT_Pii,"a",@progbits
	.sectionflags	@""
	.align	4
.nv.constant0._Z14countGlobalMemIdLi512EEvPT_Pii:
	.zero		916


//--------------------- .nv.constant0._Z14countGlobalMemIfLi512EEvPT_Pii --------------------------
	.section	.nv.constant0._Z14countGlobalMemIfLi512EEvPT_Pii,"a",@progbits
	.sectionflags	@""
	.align	4
.nv.constant0._Z14countGlobalMemIfLi512EEvPT_Pii:
	.zero		916


//--------------------- .nv.constant0._Z14countGlobalMemIiLi512EEvPT_Pii --------------------------
	.section	.nv.constant0._Z14countGlobalMemIiLi512EEvPT_Pii,"a",@progbits
	.sectionflags	@""
	.align	4
.nv.constant0._Z14countGlobalMemIiLi512EEvPT_Pii:
	.zero		916


//--------------------- .nv.constant0._Z4scanPiS_i --------------------------
	.section	.nv.constant0._Z4scanPiS_i,"a",@progbits
	.sectionflags	@""
	.align	4
.nv.constant0._Z4scanPiS_i:
	.zero		916


//--------------------- SYMBOLS --------------------------

	.type		.nv.reservedSmem.offset0,@object
	.size		.nv.reservedSmem.offset0,0x4
	.type		.nv.reservedSmem.cap,@object
	.size		.nv.reservedSmem.cap,0x4
